//
// Generated by NVIDIA NVVM Compiler
//
// Compiler Build ID: CL-36424714
// Cuda compilation tools, release 13.0, V13.0.88
// Based on NVVM 20.0.0
//

.version 9.0
.target sm_100
.address_size 64

	// .globl	_Z14blockReduceSumPKfPfi
.extern .shared .align 16 .b8 sdata[];

.visible .entry _Z14blockReduceSumPKfPfi(
	.param .u64 .ptr .align 1 _Z14blockReduceSumPKfPfi_param_0,
	.param .u64 .ptr .align 1 _Z14blockReduceSumPKfPfi_param_1,
	.param .u32 _Z14blockReduceSumPKfPfi_param_2
)
{
	.reg .pred 	%p<7>;
	.reg .b32 	%r<17>;
	.reg .b32 	%f<13>;
	.reg .b64 	%rd<11>;

	ld.param.u64 	%rd3, [_Z14blockReduceSumPKfPfi_param_0];
	ld.param.u64 	%rd2, [_Z14blockReduceSumPKfPfi_param_1];
	ld.param.u32 	%r9, [_Z14blockReduceSumPKfPfi_param_2];
	cvta.to.global.u64 	%rd1, %rd3;
	mov.u32 	%r1, %tid.x;
	mov.u32 	%r2, %ctaid.x;
	mov.u32 	%r16, %ntid.x;
	mul.lo.s32 	%r10, %r16, %r2;
	shl.b32 	%r11, %r10, 1;
	add.s32 	%r4, %r11, %r1;
	setp.ge.s32 	%p1, %r4, %r9;
	mov.f32 	%f12, 0f00000000;
	@%p1 bra 	$L__BB0_2;
	mul.wide.s32 	%rd4, %r4, 4;
	add.s64 	%rd5, %rd1, %rd4;
	ld.global.f32 	%f12, [%rd5];
$L__BB0_2:
	add.s32 	%r5, %r4, %r16;
	setp.ge.u32 	%p2, %r5, %r9;
	@%p2 bra 	$L__BB0_4;
	mul.wide.u32 	%rd6, %r5, 4;
	add.s64 	%rd7, %rd1, %rd6;
	ld.global.f32 	%f6, [%rd7];
	add.f32 	%f12, %f12, %f6;
$L__BB0_4:
	shl.b32 	%r12, %r1, 2;
	mov.u32 	%r13, sdata;
	add.s32 	%r6, %r13, %r12;
	st.shared.f32 	[%r6], %f12;
	bar.sync 	0;
	setp.lt.u32 	%p3, %r16, 2;
	@%p3 bra 	$L__BB0_8;
$L__BB0_5:
	shr.u32 	%r8, %r16, 1;
	setp.ge.u32 	%p4, %r1, %r8;
	@%p4 bra 	$L__BB0_7;
	shl.b32 	%r14, %r8, 2;
	add.s32 	%r15, %r6, %r14;
	ld.shared.f32 	%f7, [%r15];
	ld.shared.f32 	%f8, [%r6];
	add.f32 	%f9, %f7, %f8;
	st.shared.f32 	[%r6], %f9;
$L__BB0_7:
	bar.sync 	0;
	setp.gt.u32 	%p5, %r16, 3;
	mov.u32 	%r16, %r8;
	@%p5 bra 	$L__BB0_5;
$L__BB0_8:
	setp.ne.s32 	%p6, %r1, 0;
	@%p6 bra 	$L__BB0_10;
	ld.shared.f32 	%f10, [sdata];
	cvta.to.global.u64 	%rd8, %rd2;
	mul.wide.u32 	%rd9, %r2, 4;
	add.s64 	%rd10, %rd8, %rd9;
	st.global.f32 	[%rd10], %f10;
$L__BB0_10:
	ret;

}
	// .globl	_Z14finalReduceSumPKfPfi
.visible .entry _Z14finalReduceSumPKfPfi(
	.param .u64 .ptr .align 1 _Z14finalReduceSumPKfPfi_param_0,
	.param .u64 .ptr .align 1 _Z14finalReduceSumPKfPfi_param_1,
	.param .u32 _Z14finalReduceSumPKfPfi_param_2
)
{
	.reg .pred 	%p<6>;
	.reg .b32 	%r<12>;
	.reg .b32 	%f<9>;
	.reg .b64 	%rd<7>;

	ld.param.u64 	%rd1, [_Z14finalReduceSumPKfPfi_param_0];
	ld.param.u64 	%rd2, [_Z14finalReduceSumPKfPfi_param_1];
	ld.param.u32 	%r6, [_Z14finalReduceSumPKfPfi_param_2];
	mov.u32 	%r1, %tid.x;
	setp.ge.s32 	%p1, %r1, %r6;
	mov.f32 	%f8, 0f00000000;
	@%p1 bra 	$L__BB1_2;
	cvta.to.global.u64 	%rd3, %rd1;
	mul.wide.u32 	%rd4, %r1, 4;
	add.s64 	%rd5, %rd3, %rd4;
	ld.global.f32 	%f8, [%rd5];
$L__BB1_2:
	shl.b32 	%r7, %r1, 2;
	mov.u32 	%r8, sdata;
	add.s32 	%r2, %r8, %r7;
	st.shared.f32 	[%r2], %f8;
	bar.sync 	0;
	mov.u32 	%r11, %ntid.x;
	setp.lt.u32 	%p2, %r11, 2;
	@%p2 bra 	$L__BB1_6;
$L__BB1_3:
	shr.u32 	%r5, %r11, 1;
	setp.ge.u32 	%p3, %r1, %r5;
	@%p3 bra 	$L__BB1_5;
	shl.b32 	%r9, %r5, 2;
	add.s32 	%r10, %r2, %r9;
	ld.shared.f32 	%f4, [%r10];
	ld.shared.f32 	%f5, [%r2];
	add.f32 	%f6, %f4, %f5;
	st.shared.f32 	[%r2], %f6;
$L__BB1_5:
	bar.sync 	0;
	setp.gt.u32 	%p4, %r11, 3;
	mov.u32 	%r11, %r5;
	@%p4 bra 	$L__BB1_3;
$L__BB1_6:
	setp.ne.s32 	%p5, %r1, 0;
	@%p5 bra 	$L__BB1_8;
	ld.shared.f32 	%f7, [sdata];
	cvta.to.global.u64 	%rd6, %rd2;
	st.global.f32 	[%rd6], %f7;
$L__BB1_8:
	ret;

}


// ===== COMPILED SASS (sm_100) =====

	.target	sm_100

	.elftype	@"ET_EXEC"


//--------------------- .note.nv.tkinfo           --------------------------
	.section	.note.nv.tkinfo,"",@"SHT_NOTE"
	.sectionflags	@"SHF_NOTE_NV_TKINFO"
	.tkinfo
        /*0018*/ 	.word	0x00000002
        /*0030*/ 	.string	""
        /*0030*/ 	.string	"ptxas"
        /*0030*/ 	.string	"Cuda compilation tools, release 13.0, V13.0.88"
        /*0030*/ 	.string	"Build cuda_13.0.r13.0/compiler.36424714_0"
        /*0030*/ 	.string	"-arch sm_100 -m 64 "



//--------------------- .note.nv.cuinfo           --------------------------
	.section	.note.nv.cuinfo,"",@"SHT_NOTE"
	.sectionflags	@"SHF_NOTE_NV_CUINFO"
        /*0018*/ 	.short	0x0002
        /*001a*/ 	.short	0x0064
        /*001c*/ 	.short	0x0082
	.zero		2


//--------------------- .nv.info                  --------------------------
	.section	.nv.info,"",@"SHT_CUDA_INFO"
	.align	4


	//----- nvinfo : EIATTR_REGCOUNT
	.align		4
        /*0000*/ 	.byte	0x04, 0x2f
        /*0002*/ 	.short	(.L_1 - .L_0)
	.align		4
.L_0:
        /*0004*/ 	.word	index@(_Z14blockReduceSumPKfPfi)
        /*0008*/ 	.word	0x00000010


	//----- nvinfo : EIATTR_FRAME_SIZE
	.align		4
.L_1:
        /*000c*/ 	.byte	0x04, 0x11
        /*000e*/ 	.short	(.L_3 - .L_2)
	.align		4
.L_2:
        /*0010*/ 	.word	index@(_Z14blockReduceSumPKfPfi)
        /*0014*/ 	.word	0x00000000


	//----- nvinfo : EIATTR_REGCOUNT
	.align		4
.L_3:
        /*0018*/ 	.byte	0x04, 0x2f
        /*001a*/ 	.short	(.L_5 - .L_4)
	.align		4
.L_4:
        /*001c*/ 	.word	index@(_Z14finalReduceSumPKfPfi)
        /*0020*/ 	.word	0x0000000a


	//----- nvinfo : EIATTR_FRAME_SIZE
	.align		4
.L_5:
        /*0024*/ 	.byte	0x04, 0x11
        /*0026*/ 	.short	(.L_7 - .L_6)
	.align		4
.L_6:
        /*0028*/ 	.word	index@(_Z14finalReduceSumPKfPfi)
        /*002c*/ 	.word	0x00000000


	//----- nvinfo : EIATTR_MIN_STACK_SIZE
	.align		4
.L_7:
        /*0030*/ 	.byte	0x04, 0x12
        /*0032*/ 	.short	(.L_9 - .L_8)
	.align		4
.L_8:
        /*0034*/ 	.word	index@(_Z14finalReduceSumPKfPfi)
        /*0038*/ 	.word	0x00000000


	//----- nvinfo : EIATTR_MIN_STACK_SIZE
	.align		4
.L_9:
        /*003c*/ 	.byte	0x04, 0x12
        /*003e*/ 	.short	(.L_11 - .L_10)
	.align		4
.L_10:
        /*0040*/ 	.word	index@(_Z14blockReduceSumPKfPfi)
        /*0044*/ 	.word	0x00000000
.L_11:


//--------------------- .nv.compat                --------------------------
	.section	.nv.compat,"",@"SHT_CUDA_COMPAT_INFO"
	.align	4
        /*0000*/ 	.byte	0x02, 0x09, 0x00, 0x00, 0x02, 0x02, 0x01, 0x00, 0x02, 0x05, 0x05, 0x00, 0x03, 0x07, 0x01, 0x01
        /*0010*/ 	.byte	0x02, 0x03, 0x00, 0x00, 0x02, 0x06, 0x01, 0x00, 0x04, 0x0b, 0x08, 0x00, 0x09, 0x00, 0x00, 0x00
        /*0020*/ 	.byte	0x00, 0x00, 0x00, 0x00


//--------------------- .nv.info._Z14finalReduceSumPKfPfi --------------------------
	.section	.nv.info._Z14finalReduceSumPKfPfi,"",@"SHT_CUDA_INFO"
	.sectionflags	@""
	.align	4


	//----- nvinfo : EIATTR_CUDA_API_VERSION
	.align		4
        /*0000*/ 	.byte	0x04, 0x37
        /*0002*/ 	.short	(.L_13 - .L_12)
.L_12:
        /*0004*/ 	.word	0x00000082


	//----- nvinfo : EIATTR_KPARAM_INFO
	.align		4
.L_13:
        /*0008*/ 	.byte	0x04, 0x17
        /*000a*/ 	.short	(.L_15 - .L_14)
.L_14:
        /*000c*/ 	.word	0x00000000
        /*0010*/ 	.short	0x0002
        /*0012*/ 	.short	0x0010
        /*0014*/ 	.byte	0x00, 0xf0, 0x11, 0x00


	//----- nvinfo : EIATTR_KPARAM_INFO
	.align		4
.L_15:
        /*0018*/ 	.byte	0x04, 0x17
        /*001a*/ 	.short	(.L_17 - .L_16)
.L_16:
        /*001c*/ 	.word	0x00000000
        /*0020*/ 	.short	0x0001
        /*0022*/ 	.short	0x0008
        /*0024*/ 	.byte	0x00, 0xf5, 0x21, 0x00


	//----- nvinfo : EIATTR_KPARAM_INFO
	.align		4
.L_17:
        /*0028*/ 	.byte	0x04, 0x17
        /*002a*/ 	.short	(.L_19 - .L_18)
.L_18:
        /*002c*/ 	.word	0x00000000
        /*0030*/ 	.short	0x0000
        /*0032*/ 	.short	0x0000
        /*0034*/ 	.byte	0x00, 0xf5, 0x21, 0x00


	//----- nvinfo : EIATTR_SPARSE_MMA_MASK
	.align		4
.L_19:
        /*0038*/ 	.byte	0x03, 0x50
        /*003a*/ 	.short	0x0000


	//----- nvinfo : EIATTR_MAXREG_COUNT
	.align		4
        /*003c*/ 	.byte	0x03, 0x1b
        /*003e*/ 	.short	0x00ff


	//----- nvinfo : EIATTR_NUM_BARRIERS
	.align		4
        /*0040*/ 	.byte	0x02, 0x4c
        /*0042*/ 	.byte	0x01
	.zero		1


	//----- nvinfo : EIATTR_MERCURY_ISA_VERSION
	.align		4
        /*0044*/ 	.byte	0x03, 0x5f
        /*0046*/ 	.short	0x0101


	//----- nvinfo : EIATTR_VRC_CTA_INIT_COUNT
	.align		4
        /*0048*/ 	.byte	0x02, 0x4a
	.zero		1
	.zero		1


	//----- nvinfo : EIATTR_EXIT_INSTR_OFFSETS
	.align		4
        /*004c*/ 	.byte	0x04, 0x1c
        /*004e*/ 	.short	(.L_21 - .L_20)


	//   ....[0]....
.L_20:
        /*0050*/ 	.word	0x000001f0


	//   ....[1]....
        /*0054*/ 	.word	0x00000260


	//----- nvinfo : EIATTR_CBANK_PARAM_SIZE
	.align		4
.L_21:
        /*0058*/ 	.byte	0x03, 0x19
        /*005a*/ 	.short	0x0014


	//----- nvinfo : EIATTR_PARAM_CBANK
	.align		4
        /*005c*/ 	.byte	0x04, 0x0a
        /*005e*/ 	.short	(.L_23 - .L_22)
	.align		4
.L_22:
        /*0060*/ 	.word	index@(.nv.constant0._Z14finalReduceSumPKfPfi)
        /*0064*/ 	.short	0x0380
        /*0066*/ 	.short	0x0014


	//----- nvinfo : EIATTR_SW_WAR
	.align		4
.L_23:
        /*0068*/ 	.byte	0x04, 0x36
        /*006a*/ 	.short	(.L_25 - .L_24)
.L_24:
        /*006c*/ 	.word	0x00000008
.L_25:


//--------------------- .nv.info._Z14blockReduceSumPKfPfi --------------------------
	.section	.nv.info._Z14blockReduceSumPKfPfi,"",@"SHT_CUDA_INFO"
	.sectionflags	@""
	.align	4


	//----- nvinfo : EIATTR_CUDA_API_VERSION
	.align		4
        /*0000*/ 	.byte	0x04, 0x37
        /*0002*/ 	.short	(.L_27 - .L_26)
.L_26:
        /*0004*/ 	.word	0x00000082


	//----- nvinfo : EIATTR_KPARAM_INFO
	.align		4
.L_27:
        /*0008*/ 	.byte	0x04, 0x17
        /*000a*/ 	.short	(.L_29 - .L_28)
.L_28:
        /*000c*/ 	.word	0x00000000
        /*0010*/ 	.short	0x0002
        /*0012*/ 	.short	0x0010
        /*0014*/ 	.byte	0x00, 0xf0, 0x11, 0x00


	//----- nvinfo : EIATTR_KPARAM_INFO
	.align		4
.L_29:
        /*0018*/ 	.byte	0x04, 0x17
        /*001a*/ 	.short	(.L_31 - .L_30)
.L_30:
        /*001c*/ 	.word	0x00000000
        /*0020*/ 	.short	0x0001
        /*0022*/ 	.short	0x0008
        /*0024*/ 	.byte	0x00, 0xf5, 0x21, 0x00


	//----- nvinfo : EIATTR_KPARAM_INFO
	.align		4
.L_31:
        /*0028*/ 	.byte	0x04, 0x17
        /*002a*/ 	.short	(.L_33 - .L_32)
.L_32:
        /*002c*/ 	.word	0x00000000
        /*0030*/ 	.short	0x0000
        /*0032*/ 	.short	0x0000
        /*0034*/ 	.byte	0x00, 0xf5, 0x21, 0x00


	//----- nvinfo : EIATTR_SPARSE_MMA_MASK
	.align		4
.L_33:
        /*0038*/ 	.byte	0x03, 0x50
        /*003a*/ 	.short	0x0000


	//----- nvinfo : EIATTR_MAXREG_COUNT
	.align		4
        /*003c*/ 	.byte	0x03, 0x1b
        /*003e*/ 	.short	0x00ff


	//----- nvinfo : EIATTR_NUM_BARRIERS
	.align		4
        /*0040*/ 	.byte	0x02, 0x4c
        /*0042*/ 	.byte	0x01
	.zero		1


	//----- nvinfo : EIATTR_MERCURY_ISA_VERSION
	.align		4
        /*0044*/ 	.byte	0x03, 0x5f
        /*0046*/ 	.short	0x0101


	//----- nvinfo : EIATTR_VRC_CTA_INIT_COUNT
	.align		4
        /*0048*/ 	.byte	0x02, 0x4a
	.zero		1
	.zero		1


	//----- nvinfo : EIATTR_EXIT_INSTR_OFFSETS
	.align		4
        /*004c*/ 	.byte	0x04, 0x1c
        /*004e*/ 	.short	(.L_35 - .L_34)


	//   ....[0]....
.L_34:
        /*0050*/ 	.word	0x00000280


	//   ....[1]....
        /*0054*/ 	.word	0x00000300


	//----- nvinfo : EIATTR_CBANK_PARAM_SIZE
	.align		4
.L_35:
        /*0058*/ 	.byte	0x03, 0x19
        /*005a*/ 	.short	0x0014


	//----- nvinfo : EIATTR_PARAM_CBANK
	.align		4
        /*005c*/ 	.byte	0x04, 0x0a
        /*005e*/ 	.short	(.L_37 - .L_36)
	.align		4
.L_36:
        /*0060*/ 	.word	index@(.nv.constant0._Z14blockReduceSumPKfPfi)
        /*0064*/ 	.short	0x0380
        /*0066*/ 	.short	0x0014


	//----- nvinfo : EIATTR_SW_WAR
	.align		4
.L_37:
        /*0068*/ 	.byte	0x04, 0x36
        /*006a*/ 	.short	(.L_39 - .L_38)
.L_38:
        /*006c*/ 	.word	0x00000008
.L_39:


//--------------------- .nv.callgraph             --------------------------
	.section	.nv.callgraph,"",@"SHT_CUDA_CALLGRAPH"
	.align	4
	.sectionentsize	8
	.align		4
        /*0000*/ 	.word	0x00000000
	.align		4
        /*0004*/ 	.word	0xffffffff
	.align		4
        /*0008*/ 	.word	0x00000000
	.align		4
        /*000c*/ 	.word	0xfffffffe
	.align		4
        /*0010*/ 	.word	0x00000000
	.align		4
        /*0014*/ 	.word	0xfffffffd
	.align		4
        /*0018*/ 	.word	0x00000000
	.align		4
        /*001c*/ 	.word	0xfffffffc


//--------------------- .text._Z14finalReduceSumPKfPfi --------------------------
	.section	.text._Z14finalReduceSumPKfPfi,"ax",@progbits
	.align	128
        .global         _Z14finalReduceSumPKfPfi
        .type           _Z14finalReduceSumPKfPfi,@function
        .size           _Z14finalReduceSumPKfPfi,(.L_x_6 - _Z14finalReduceSumPKfPfi)
        .other          _Z14finalReduceSumPKfPfi,@"STO_CUDA_ENTRY STV_DEFAULT"
_Z14finalReduceSumPKfPfi:
.text._Z14finalReduceSumPKfPfi:
[----:B------:R-:W-:Y:S01]  /*0000*/  LDC R1, c[0x0][0x37c] ;  /* 0x0000df00ff017b82 */ /* 0x000fe20000000800 */
[----:B------:R-:W0:Y:S01]  /*0010*/  S2R R7, SR_TID.X ;  /* 0x0000000000077919 */ /* 0x000e220000002100 */
[----:B------:R-:W0:Y:S01]  /*0020*/  LDCU UR4, c[0x0][0x390] ;  /* 0x00007200ff0477ac */ /* 0x000e220008000800 */
[----:B------:R-:W-:Y:S01]  /*0030*/  IMAD.MOV.U32 R0, RZ, RZ, RZ ;  /* 0x000000ffff007224 */ /* 0x000fe200078e00ff */
[----:B------:R-:W1:Y:S01]  /*0040*/  LDCU.64 UR6, c[0x0][0x358] ;  /* 0x00006b00ff0677ac */ /* 0x000e620008000a00 */
[----:B0-----:R-:W-:-:S13]  /*0050*/  ISETP.GE.AND P0, PT, R7, UR4, PT ;  /* 0x0000000407007c0c */ /* 0x001fda000bf06270 */
[----:B------:R-:W0:Y:S02]  /*0060*/  @!P0 LDC.64 R2, c[0x0][0x380] ;  /* 0x0000e000ff028b82 */ /* 0x000e240000000a00 */
[----:B0-----:R-:W-:-:S05]  /*0070*/  @!P0 IMAD.WIDE.U32 R2, R7, 0x4, R2 ;  /* 0x0000000407028825 */ /* 0x001fca00078e0002 */
[----:B-1----:R-:W2:Y:S01]  /*0080*/  @!P0 LDG.E R0, desc[UR6][R2.64] ;  /* 0x0000000602008981 */ /* 0x002ea2000c1e1900 */
[----:B------:R-:W0:Y:S01]  /*0090*/  S2UR UR5, SR_CgaCtaId ;  /* 0x00000000000579c3 */ /* 0x000e220000008800 */
[----:B------:R-:W-:Y:S01]  /*00a0*/  UMOV UR4, 0x400 ;  /* 0x0000040000047882 */ /* 0x000fe20000000000 */
[----:B------:R-:W1:Y:S01]  /*00b0*/  LDCU UR8, c[0x0][0x360] ;  /* 0x00006c00ff0877ac */ /* 0x000e620008000800 */
[----:B------:R-:W-:Y:S01]  /*00c0*/  ISETP.NE.AND P0, PT, R7, RZ, PT ;  /* 0x000000ff0700720c */ /* 0x000fe20003f05270 */
[----:B-1----:R-:W-:Y:S02]  /*00d0*/  UISETP.GE.U32.AND UP0, UPT, UR8, 0x2, UPT ;  /* 0x000000020800788c */ /* 0x002fe4000bf06070 */
[----:B0-----:R-:W-:-:S06]  /*00e0*/  ULEA UR4, UR5, UR4, 0x18 ;  /* 0x0000000405047291 */ /* 0x001fcc000f8ec0ff */
[----:B------:R-:W-:-:S05]  /*00f0*/  LEA R5, R7, UR4, 0x2 ;  /* 0x0000000407057c11 */ /* 0x000fca000f8e10ff */
[----:B--2---:R0:W-:Y:S01]  /*0100*/  STS [R5], R0 ;  /* 0x0000000005007388 */ /* 0x0041e20000000800 */
[----:B------:R-:W-:Y:S06]  /*0110*/  BAR.SYNC.DEFER_BLOCKING 0x0 ;  /* 0x0000000000007b1d */ /* 0x000fec0000010000 */
[----:B------:R-:W-:Y:S05]  /*0120*/  BRA.U !UP0, `(.L_x_0) ;  /* 0x0000000108307547 */ /* 0x000fea000b800000 */
[----:B0-----:R-:W-:-:S07]  /*0130*/  IMAD.U32 R0, RZ, RZ, UR8 ;  /* 0x00000008ff007e24 */ /* 0x001fce000f8e00ff */
.L_x_1:
[----:B------:R-:W-:-:S04]  /*0140*/  SHF.R.U32.HI R6, RZ, 0x1, R0 ;  /* 0x00000001ff067819 */ /* 0x000fc80000011600 */
[----:B------:R-:W-:-:S13]  /*0150*/  ISETP.GE.U32.AND P1, PT, R7, R6, PT ;  /* 0x000000060700720c */ /* 0x000fda0003f26070 */
[----:B------:R-:W-:Y:S01]  /*0160*/  @!P1 IMAD R2, R6, 0x4, R5 ;  /* 0x0000000406029824 */ /* 0x000fe200078e0205 */
[----:B------:R-:W-:Y:S05]  /*0170*/  @!P1 LDS R3, [R5] ;  /* 0x0000000005039984 */ /* 0x000fea0000000800 */
[----:B------:R-:W0:Y:S02]  /*0180*/  @!P1 LDS R2, [R2] ;  /* 0x0000000002029984 */ /* 0x000e240000000800 */
[----:B0-----:R-:W-:-:S05]  /*0190*/  @!P1 FADD R4, R2, R3 ;  /* 0x0000000302049221 */ /* 0x001fca0000000000 */
[----:B------:R1:W-:Y:S01]  /*01a0*/  @!P1 STS [R5], R4 ;  /* 0x0000000405009388 */ /* 0x0003e20000000800 */
[----:B------:R-:W-:Y:S01]  /*01b0*/  BAR.SYNC.DEFER_BLOCKING 0x0 ;  /* 0x0000000000007b1d */ /* 0x000fe20000010000 */
[----:B------:R-:W-:Y:S01]  /*01c0*/  ISETP.GT.U32.AND P1, PT, R0, 0x3, PT ;  /* 0x000000030000780c */ /* 0x000fe20003f24070 */
[----:B------:R-:W-:-:S12]  /*01d0*/  IMAD.MOV.U32 R0, RZ, RZ, R6 ;  /* 0x000000ffff007224 */ /* 0x000fd800078e0006 */
[----:B-1----:R-:W-:Y:S05]  /*01e0*/  @P1 BRA `(.L_x_1) ;  /* 0xfffffffc00d41947 */ /* 0x002fea000383ffff */
.L_x_0:
[----:B------:R-:W-:Y:S05]  /*01f0*/  @P0 EXIT ;  /* 0x000000000000094d */ /* 0x000fea0003800000 */
[----:B------:R-:W1:Y:S01]  /*0200*/  S2UR UR5, SR_CgaCtaId ;  /* 0x00000000000579c3 */ /* 0x000e620000008800 */
[----:B------:R-:W-:-:S07]  /*0210*/  UMOV UR4, 0x400 ;  /* 0x0000040000047882 */ /* 0x000fce0000000000 */
[----:B------:R-:W2:Y:S01]  /*0220*/  LDC.64 R2, c[0x0][0x388] ;  /* 0x0000e200ff027b82 */ /* 0x000ea20000000a00 */
[----:B-1----:R-:W-:-:S09]  /*0230*/  ULEA UR4, UR5, UR4, 0x18 ;  /* 0x0000000405047291 */ /* 0x002fd2000f8ec0ff */
[----:B0-----:R-:W2:Y:S04]  /*0240*/  LDS R5, [UR4] ;  /* 0x00000004ff057984 */ /* 0x001ea80008000800 */
[----:B--2---:R-:W-:Y:S01]  /*0250*/  STG.E desc[UR6][R2.64], R5 ;  /* 0x0000000502007986 */ /* 0x004fe2000c101906 */
[----:B------:R-:W-:Y:S05]  /*0260*/  EXIT ;  /* 0x000000000000794d */ /* 0x000fea0003800000 */
.L_x_2:
[----:B------:R-:W-:-:S00]  /*0270*/  BRA `(.L_x_2) ;  /* 0xfffffffc00fc7947 */ /* 0x000fc0000383ffff */
[----:B------:R-:W-:-:S00]  /*0280*/  NOP ;  /* 0x0000000000007918 */ /* 0x000fc00000000000 */
[----:B------:R-:W-:-:S00]  /*0290*/  NOP ;  /* 0x0000000000007918 */ /* 0x000fc00000000000 */
[----:B------:R-:W-:-:S00]  /*02a0*/  NOP ;  /* 0x0000000000007918 */ /* 0x000fc00000000000 */
[----:B------:R-:W-:-:S00]  /*02b0*/  NOP ;  /* 0x0000000000007918 */ /* 0x000fc00000000000 */
[----:B------:R-:W-:-:S00]  /*02c0*/  NOP ;  /* 0x0000000000007918 */ /* 0x000fc00000000000 */
[----:B------:R-:W-:-:S00]  /*02d0*/  NOP ;  /* 0x0000000000007918 */ /* 0x000fc00000000000 */
[----:B------:R-:W-:-:S00]  /*02e0*/  NOP ;  /* 0x0000000000007918 */ /* 0x000fc00000000000 */
[----:B------:R-:W-:-:S00]  /*02f0*/  NOP ;  /* 0x0000000000007918 */ /* 0x000fc00000000000 */
.L_x_6:


//--------------------- .text._Z14blockReduceSumPKfPfi --------------------------
	.section	.text._Z14blockReduceSumPKfPfi,"ax",@progbits
	.align	128
        .global         _Z14blockReduceSumPKfPfi
        .type           _Z14blockReduceSumPKfPfi,@function
        .size           _Z14blockReduceSumPKfPfi,(.L_x_7 - _Z14blockReduceSumPKfPfi)
        .other          _Z14blockReduceSumPKfPfi,@"STO_CUDA_ENTRY STV_DEFAULT"
_Z14blockReduceSumPKfPfi:
.text._Z14blockReduceSumPKfPfi:
[----:B------:R-:W-:Y:S01]  /*0000*/  LDC R1, c[0x0][0x37c] ;  /* 0x0000df00ff017b82 */ /* 0x000fe20000000800 */
[----:B------:R-:W0:Y:S01]  /*0010*/  S2R R11, SR_CTAID.X ;  /* 0x00000000000b7919 */ /* 0x000e220000002500 */
[----:B------:R-:W1:Y:S01]  /*0020*/  LDCU UR4, c[0x0][0x360] ;  /* 0x00006c00ff0477ac */ /* 0x000e620008000800 */
[----:B------:R-:W2:Y:S01]  /*0030*/  S2R R9, SR_TID.X ;  /* 0x0000000000097919 */ /* 0x000ea20000002100 */
[----:B------:R-:W3:Y:S01]  /*0040*/  LDCU UR5, c[0x0][0x390] ;  /* 0x00007200ff0577ac */ /* 0x000ee20008000800 */
[----:B------:R-:W4:Y:S01]  /*0050*/  LDCU.64 UR6, c[0x0][0x358] ;  /* 0x00006b00ff0677ac */ /* 0x000f220008000a00 */
[----:B-1----:R-:W-:Y:S02]  /*0060*/  IMAD.U32 R6, RZ, RZ, UR4 ;  /* 0x00000004ff067e24 */ /* 0x002fe4000f8e00ff */
[----:B0-----:R-:W-:-:S04]  /*0070*/  IMAD R0, R11, UR4, RZ ;  /* 0x000000040b007c24 */ /* 0x001fc8000f8e02ff */
[----:B--2---:R-:W-:Y:S02]  /*0080*/  IMAD R7, R0, 0x2, R9 ;  /* 0x0000000200077824 */ /* 0x004fe400078e0209 */
[----:B------:R-:W-:-:S03]  /*0090*/  IMAD.MOV.U32 R0, RZ, RZ, RZ ;  /* 0x000000ffff007224 */ /* 0x000fc600078e00ff */
[C---:B------:R-:W-:Y:S02]  /*00a0*/  IADD3 R13, PT, PT, R7.reuse, R6, RZ ;  /* 0x00000006070d7210 */ /* 0x040fe40007ffe0ff */
[----:B---3--:R-:W-:Y:S02]  /*00b0*/  ISETP.GE.AND P0, PT, R7, UR5, PT ;  /* 0x0000000507007c0c */ /* 0x008fe4000bf06270 */
[----:B------:R-:W-:-:S11]  /*00c0*/  ISETP.GE.U32.AND P1, PT, R13, UR5, PT ;  /* 0x000000050d007c0c */ /* 0x000fd6000bf26070 */
[----:B------:R-:W0:Y:S08]  /*00d0*/  @!P0 LDC.64 R2, c[0x0][0x380] ;  /* 0x0000e000ff028b82 */ /* 0x000e300000000a00 */
[----:B------:R-:W1:Y:S01]  /*00e0*/  @!P1 LDC.64 R4, c[0x0][0x380] ;  /* 0x0000e000ff049b82 */ /* 0x000e620000000a00 */
[----:B0-----:R-:W-:-:S05]  /*00f0*/  @!P0 IMAD.WIDE R2, R7, 0x4, R2 ;  /* 0x0000000407028825 */ /* 0x001fca00078e0202 */
[----:B----4-:R-:W2:Y:S01]  /*0100*/  @!P0 LDG.E R0, desc[UR6][R2.64] ;  /* 0x0000000602008981 */ /* 0x010ea2000c1e1900 */
[----:B-1----:R-:W-:-:S06]  /*0110*/  @!P1 IMAD.WIDE.U32 R4, R13, 0x4, R4 ;  /* 0x000000040d049825 */ /* 0x002fcc00078e0004 */
[----:B------:R-:W2:Y:S01]  /*0120*/  @!P1 LDG.E R5, desc[UR6][R4.64] ;  /* 0x0000000604059981 */ /* 0x000ea2000c1e1900 */
[----:B------:R-:W0:Y:S01]  /*0130*/  S2UR UR5, SR_CgaCtaId ;  /* 0x00000000000579c3 */ /* 0x000e220000008800 */
[----:B------:R-:W-:Y:S01]  /*0140*/  UMOV UR4, 0x400 ;  /* 0x0000040000047882 */ /* 0x000fe20000000000 */
[----:B------:R-:W-:Y:S01]  /*0150*/  ISETP.GE.U32.AND P0, PT, R6, 0x2, PT ;  /* 0x000000020600780c */ /* 0x000fe20003f06070 */
[----:B0-----:R-:W-:-:S06]  /*0160*/  ULEA UR4, UR5, UR4, 0x18 ;  /* 0x0000000405047291 */ /* 0x001fcc000f8ec0ff */
[C---:B------:R-:W-:Y:S01]  /*0170*/  LEA R7, R9.reuse, UR4, 0x2 ;  /* 0x0000000409077c11 */ /* 0x040fe2000f8e10ff */
[----:B--2---:R-:W-:Y:S01]  /*0180*/  @!P1 FADD R0, R0, R5 ;  /* 0x0000000500009221 */ /* 0x004fe20000000000 */
[----:B------:R-:W-:-:S04]  /*0190*/  ISETP.NE.AND P1, PT, R9, RZ, PT ;  /* 0x000000ff0900720c */ /* 0x000fc80003f25270 */
[----:B------:R0:W-:Y:S01]  /*01a0*/  STS [R7], R0 ;  /* 0x0000000007007388 */ /* 0x0001e20000000800 */
[----:B------:R-:W-:Y:S06]  /*01b0*/  BAR.SYNC.DEFER_BLOCKING 0x0 ;  /* 0x0000000000007b1d */ /* 0x000fec0000010000 */
[----:B------:R-:W-:Y:S05]  /*01c0*/  @!P0 BRA `(.L_x_3) ;  /* 0x00000000002c8947 */ /* 0x000fea0003800000 */
.L_x_4:
[----:B------:R-:W-:-:S04]  /*01d0*/  SHF.R.U32.HI R4, RZ, 0x1, R6 ;  /* 0x00000001ff047819 */ /* 0x000fc80000011606 */
[----:B------:R-:W-:-:S13]  /*01e0*/  ISETP.GE.U32.AND P0, PT, R9, R4, PT ;  /* 0x000000040900720c */ /* 0x000fda0003f06070 */
[----:B0-----:R-:W-:Y:S01]  /*01f0*/  @!P0 LEA R0, R4, R7, 0x2 ;  /* 0x0000000704008211 */ /* 0x001fe200078e10ff */
        /* <DEDUP_REMOVED lines=8> */
.L_x_3:
[----:B------:R-:W-:Y:S05]  /*0280*/  @P1 EXIT ;  /* 0x000000000000194d */ /* 0x000fea0003800000 */
[----:B------:R-:W1:Y:S01]  /*0290*/  S2UR UR5, SR_CgaCtaId ;  /* 0x00000000000579c3 */ /* 0x000e620000008800 */
[----:B------:R-:W-:-:S07]  /*02a0*/  UMOV UR4, 0x400 ;  /* 0x0000040000047882 */ /* 0x000fce0000000000 */
[----:B------:R-:W2:Y:S01]  /*02b0*/  LDC.64 R2, c[0x0][0x388] ;  /* 0x0000e200ff027b82 */ /* 0x000ea20000000a00 */
[----:B-1----:R-:W-:Y:S01]  /*02c0*/  ULEA UR4, UR5, UR4, 0x18 ;  /* 0x0000000405047291 */ /* 0x002fe2000f8ec0ff */
[----:B--2---:R-:W-:-:S08]  /*02d0*/  IMAD.WIDE.U32 R2, R11, 0x4, R2 ;  /* 0x000000040b027825 */ /* 0x004fd000078e0002 */
[----:B------:R-:W1:Y:S04]  /*02e0*/  LDS R5, [UR4] ;  /* 0x00000004ff057984 */ /* 0x000e680008000800 */
[----:B-1----:R-:W-:Y:S01]  /*02f0*/  STG.E desc[UR6][R2.64], R5 ;  /* 0x0000000502007986 */ /* 0x002fe2000c101906 */
[----:B------:R-:W-:Y:S05]  /*0300*/  EXIT ;  /* 0x000000000000794d */ /* 0x000fea0003800000 */
.L_x_5:
        /* <DEDUP_REMOVED lines=15> */
.L_x_7:


//--------------------- .nv.shared._Z14finalReduceSumPKfPfi --------------------------
	.section	.nv.shared._Z14finalReduceSumPKfPfi,"aw",@nobits
	.sectionflags	@""
	.align	16
	.zero		1024


//--------------------- .nv.shared.reserved.0     --------------------------
	.section	.nv.shared.reserved.0,"aw",@nobits
	.weak		__nv_reservedSMEM_offset_0_alias
	.size		__nv_reservedSMEM_offset_0_alias, 0, 64
	.other		__nv_reservedSMEM_offset_0_alias,@"STO_CUDA_RESERVED_SHARED STV_DEFAULT"
__nv_reservedSMEM_offset_0_alias:
	.zero		0
	.zero		64


//--------------------- .nv.shared._Z14blockReduceSumPKfPfi --------------------------
	.section	.nv.shared._Z14blockReduceSumPKfPfi,"aw",@nobits
	.sectionflags	@""
	.align	16
	.zero		1024


//--------------------- .nv.constant0._Z14finalReduceSumPKfPfi --------------------------
	.section	.nv.constant0._Z14finalReduceSumPKfPfi,"a",@progbits
	.sectionflags	@""
	.align	4
.nv.constant0._Z14finalReduceSumPKfPfi:
	.zero		916


//--------------------- .nv.constant0._Z14blockReduceSumPKfPfi --------------------------
	.section	.nv.constant0._Z14blockReduceSumPKfPfi,"a",@progbits
	.sectionflags	@""
	.align	4
.nv.constant0._Z14blockReduceSumPKfPfi:
	.zero		916


//--------------------- SYMBOLS --------------------------

	.type		.nv.reservedSmem.offset0,@object
	.size		.nv.reservedSmem.offset0,0x4
	.type		.nv.reservedSmem.cap,@object
	.size		.nv.reservedSmem.cap,0x4
